	.headerflags	@"EF_CUDA_TEXMODE_UNIFIED EF_CUDA_64BIT_ADDRESS EF_CUDA_SM86 EF_CUDA_VIRTUAL_SM(EF_CUDA_SM86)"
	.elftype	@"ET_EXEC"


//--------------------- .nv.info                  --------------------------
	.section	.nv.info,"",@"SHT_CUDA_INFO"
	.align	4


	//----- nvinfo : EIATTR_REGCOUNT
	.align		4
        /*0000*/ 	.byte	0x04, 0x2f
        /*0002*/ 	.short	(.L_2 - .L_1)
	.align		4
.L_1:
        /*0004*/ 	.word	index@(triton_red_fused__to_copy_add_mean_mul_pow_rsqrt_12)
        /*0008*/ 	.word	0x0000001e


	//----- nvinfo : EIATTR_MIN_STACK_SIZE
	.align		4
.L_2:
        /*000c*/ 	.byte	0x04, 0x12
        /*000e*/ 	.short	(.L_4 - .L_3)
	.align		4
.L_3:
        /*0010*/ 	.word	index@(triton_red_fused__to_copy_add_mean_mul_pow_rsqrt_12)
        /*0014*/ 	.word	0x00000000


	//----- nvinfo : EIATTR_FRAME_SIZE
	.align		4
.L_4:
        /*0018*/ 	.byte	0x04, 0x11
        /*001a*/ 	.short	(.L_6 - .L_5)
	.align		4
.L_5:
        /*001c*/ 	.word	index@(triton_red_fused__to_copy_add_mean_mul_pow_rsqrt_12)
        /*0020*/ 	.word	0x00000000


	//----- nvinfo : EIATTR_MIN_STACK_SIZE
	.align		4
.L_6:
        /*0024*/ 	.byte	0x04, 0x12
        /*0026*/ 	.short	(.L_8 - .L_7)
	.align		4
.L_7:
        /*0028*/ 	.word	index@(triton_red_fused__to_copy_add_mean_mul_pow_rsqrt_12)
        /*002c*/ 	.word	0x00000000
.L_8:


//--------------------- .nv.info.triton_red_fused__to_copy_add_mean_mul_pow_rsqrt_12 --------------------------
	.section	.nv.info.triton_red_fused__to_copy_add_mean_mul_pow_rsqrt_12,"",@"SHT_CUDA_INFO"
	.sectionflags	@""
	.align	4


	//----- nvinfo : EIATTR_CUDA_API_VERSION
	.align		4
        /*0000*/ 	.byte	0x04, 0x37
        /*0002*/ 	.short	(.L_10 - .L_9)
.L_9:
        /*0004*/ 	.word	0x0000007c


	//----- nvinfo : EIATTR_SW2861232_WAR
	.align		4
.L_10:
        /*0008*/ 	.byte	0x01, 0x35
	.zero		2


	//----- nvinfo : EIATTR_PARAM_CBANK
	.align		4
        /*000c*/ 	.byte	0x04, 0x0a
        /*000e*/ 	.short	(.L_12 - .L_11)
	.align		4
.L_11:
        /*0010*/ 	.word	index@(.nv.constant0.triton_red_fused__to_copy_add_mean_mul_pow_rsqrt_12)
        /*0014*/ 	.short	0x0160
        /*0016*/ 	.short	0x0048


	//----- nvinfo : EIATTR_CBANK_PARAM_SIZE
	.align		4
.L_12:
        /*0018*/ 	.byte	0x03, 0x19
        /*001a*/ 	.short	0x0048


	//----- nvinfo : EIATTR_KPARAM_INFO
	.align		4
        /*001c*/ 	.byte	0x04, 0x17
        /*001e*/ 	.short	(.L_14 - .L_13)
.L_13:
        /*0020*/ 	.word	0x00000000
        /*0024*/ 	.short	0x0009
        /*0026*/ 	.short	0x0040
        /*0028*/ 	.byte	0x00, 0xf4, 0x21, 0x00


	//----- nvinfo : EIATTR_KPARAM_INFO
	.align		4
.L_14:
        /*002c*/ 	.byte	0x04, 0x17
        /*002e*/ 	.short	(.L_16 - .L_15)
.L_15:
        /*0030*/ 	.word	0x00000000
        /*0034*/ 	.short	0x0008
        /*0036*/ 	.short	0x003c
        /*0038*/ 	.byte	0x00, 0xf0, 0x11, 0x00


	//----- nvinfo : EIATTR_KPARAM_INFO
	.align		4
.L_16:
        /*003c*/ 	.byte	0x04, 0x17
        /*003e*/ 	.short	(.L_18 - .L_17)
.L_17:
        /*0040*/ 	.word	0x00000000
        /*0044*/ 	.short	0x0007
        /*0046*/ 	.short	0x0038
        /*0048*/ 	.byte	0x00, 0xf0, 0x11, 0x00


	//----- nvinfo : EIATTR_KPARAM_INFO
	.align		4
.L_18:
        /*004c*/ 	.byte	0x04, 0x17
        /*004e*/ 	.short	(.L_20 - .L_19)
.L_19:
        /*0050*/ 	.word	0x00000000
        /*0054*/ 	.short	0x0006
        /*0056*/ 	.short	0x0030
        /*0058*/ 	.byte	0x00, 0xf4, 0x21, 0x00


	//----- nvinfo : EIATTR_KPARAM_INFO
	.align		4
.L_20:
        /*005c*/ 	.byte	0x04, 0x17
        /*005e*/ 	.short	(.L_22 - .L_21)
.L_21:
        /*0060*/ 	.word	0x00000000
        /*0064*/ 	.short	0x0005
        /*0066*/ 	.short	0x0028
        /*0068*/ 	.byte	0x00, 0xf4, 0x21, 0x00


	//----- nvinfo : EIATTR_KPARAM_INFO
	.align		4
.L_22:
        /*006c*/ 	.byte	0x04, 0x17
        /*006e*/ 	.short	(.L_24 - .L_23)
.L_23:
        /*0070*/ 	.word	0x00000000
        /*0074*/ 	.short	0x0004
        /*0076*/ 	.short	0x0020
        /*0078*/ 	.byte	0x00, 0xf4, 0x21, 0x00


	//----- nvinfo : EIATTR_KPARAM_INFO
	.align		4
.L_24:
        /*007c*/ 	.byte	0x04, 0x17
        /*007e*/ 	.short	(.L_26 - .L_25)
.L_25:
        /*0080*/ 	.word	0x00000000
        /*0084*/ 	.short	0x0003
        /*0086*/ 	.short	0x0018
        /*0088*/ 	.byte	0x00, 0xf4, 0x21, 0x00


	//----- nvinfo : EIATTR_KPARAM_INFO
	.align		4
.L_26:
        /*008c*/ 	.byte	0x04, 0x17
        /*008e*/ 	.short	(.L_28 - .L_27)
.L_27:
        /*0090*/ 	.word	0x00000000
        /*0094*/ 	.short	0x0002
        /*0096*/ 	.short	0x0010
        /*0098*/ 	.byte	0x00, 0xf4, 0x21, 0x00


	//----- nvinfo : EIATTR_KPARAM_INFO
	.align		4
.L_28:
        /*009c*/ 	.byte	0x04, 0x17
        /*009e*/ 	.short	(.L_30 - .L_29)
.L_29:
        /*00a0*/ 	.word	0x00000000
        /*00a4*/ 	.short	0x0001
        /*00a6*/ 	.short	0x0008
        /*00a8*/ 	.byte	0x00, 0xf4, 0x21, 0x00


	//----- nvinfo : EIATTR_KPARAM_INFO
	.align		4
.L_30:
        /*00ac*/ 	.byte	0x04, 0x17
        /*00ae*/ 	.short	(.L_32 - .L_31)
.L_31:
        /*00b0*/ 	.word	0x00000000
        /*00b4*/ 	.short	0x0000
        /*00b6*/ 	.short	0x0000
        /*00b8*/ 	.byte	0x00, 0xf4, 0x21, 0x00


	//----- nvinfo : EIATTR_MAXREG_COUNT
	.align		4
.L_32:
        /*00bc*/ 	.byte	0x03, 0x1b
        /*00be*/ 	.short	0x00ff


	//----- nvinfo : EIATTR_COOP_GROUP_MASK_REGIDS
	.align		4
        /*00c0*/ 	.byte	0x04, 0x29
        /*00c2*/ 	.short	(.L_34 - .L_33)


	//   ....[0]....
.L_33:
        /*00c4*/ 	.word	0xffffffff


	//----- nvinfo : EIATTR_COOP_GROUP_INSTR_OFFSETS
	.align		4
.L_34:
        /*00c8*/ 	.byte	0x04, 0x28
        /*00ca*/ 	.short	(.L_36 - .L_35)


	//   ....[0]....
.L_35:
        /*00cc*/ 	.word	0x00000610


	//----- nvinfo : EIATTR_EXIT_INSTR_OFFSETS
	.align		4
.L_36:
        /*00d0*/ 	.byte	0x04, 0x1c
        /*00d2*/ 	.short	(.L_38 - .L_37)


	//   ....[0]....
.L_37:
        /*00d4*/ 	.word	0x000008b0


	//----- nvinfo : EIATTR_REQNTID
	.align		4
.L_38:
        /*00d8*/ 	.byte	0x04, 0x10
        /*00da*/ 	.short	(.L_40 - .L_39)
.L_39:
        /*00dc*/ 	.word	0x00000080
        /*00e0*/ 	.word	0x00000001
        /*00e4*/ 	.word	0x00000001
.L_40:


//--------------------- .nv.callgraph             --------------------------
	.section	.nv.callgraph,"",@"SHT_CUDA_CALLGRAPH"
	.align	4
	.sectionentsize	8
	.align		4
        /*0000*/ 	.word	0x00000000
	.align		4
        /*0004*/ 	.word	0xffffffff
	.align		4
        /*0008*/ 	.word	0x00000000
	.align		4
        /*000c*/ 	.word	0xfffffffe
	.align		4
        /*0010*/ 	.word	0x00000000
	.align		4
        /*0014*/ 	.word	0xfffffffd
	.align		4
        /*0018*/ 	.word	0x00000000
	.align		4
        /*001c*/ 	.word	0xfffffffc


//--------------------- .nv.rel.action            --------------------------
	.section	.nv.rel.action,"",@"SHT_CUDA_RELOCINFO"
	.align	8
	.sectionentsize	8
        /*0000*/ 	.byte	0x73, 0x00, 0x00, 0x00, 0x00, 0x00, 0x00, 0x00, 0x00, 0x00, 0x00, 0x11, 0x25, 0x00, 0x05, 0x36


//--------------------- .nv.constant4             --------------------------
	.section	.nv.constant4,"a",@progbits
	.align	8
	.align		8
.nv.constant4:
        /*0000*/ 	.dword	_$_str


//--------------------- .nv.constant0.triton_red_fused__to_copy_add_mean_mul_pow_rsqrt_12 --------------------------
	.section	.nv.constant0.triton_red_fused__to_copy_add_mean_mul_pow_rsqrt_12,"a",@progbits
	.sectionflags	@""
	.align	4
.nv.constant0.triton_red_fused__to_copy_add_mean_mul_pow_rsqrt_12:
	.zero		424


//--------------------- .text.triton_red_fused__to_copy_add_mean_mul_pow_rsqrt_12 --------------------------
	.section	.text.triton_red_fused__to_copy_add_mean_mul_pow_rsqrt_12,"ax",@progbits
	.sectioninfo	@"SHI_REGISTERS=30"
	.align	128
        .global         triton_red_fused__to_copy_add_mean_mul_pow_rsqrt_12
        .type           triton_red_fused__to_copy_add_mean_mul_pow_rsqrt_12,@function
        .size           triton_red_fused__to_copy_add_mean_mul_pow_rsqrt_12,(.L_x_3 - triton_red_fused__to_copy_add_mean_mul_pow_rsqrt_12)
        .other          triton_red_fused__to_copy_add_mean_mul_pow_rsqrt_12,@"STO_CUDA_ENTRY STV_DEFAULT"
triton_red_fused__to_copy_add_mean_mul_pow_rsqrt_12:
.text.triton_red_fused__to_copy_add_mean_mul_pow_rsqrt_12:
[----:B------:R-:W-:Y:S02]  /*0000*/  MOV R1, c[0x0][0x28] ;  /* 0x00000a0000017a02 */ /* 0x000fe40000000f00 */
[----:B------:R-:W0:Y:S01]  /*0010*/  S2R R10, SR_TID.X ;  /* 0x00000000000a7919 */ /* 0x000e220000002100 */
[----:B------:R-:W1:Y:S01]  /*0020*/  S2UR UR4, SR_CTAID.X ;  /* 0x00000000000479c3 */ /* 0x000e620000002500 */
[----:B------:R-:W-:Y:S01]  /*0030*/  MOV R11, RZ ;  /* 0x000000ff000b7202 */ /* 0x000fe20000000f00 */
[----:B------:R-:W-:Y:S01]  /*0040*/  CS2R R16, SRZ ;  /* 0x0000000000107805 */ /* 0x000fe2000001ff00 */
[----:B------:R-:W-:Y:S01]  /*0050*/  MOV R19, 0xfffffff8 ;  /* 0xfffffff800137802 */ /* 0x000fe20000000f00 */
[----:B------:R-:W-:Y:S01]  /*0060*/  IMAD.MOV.U32 R18, RZ, RZ, RZ ;  /* 0x000000ffff127224 */ /* 0x000fe200078e00ff */
[----:B0-----:R-:W-:Y:S01]  /*0070*/  SHF.R.U32.HI R0, RZ, 0x1, R10 ;  /* 0x00000001ff007819 */ /* 0x001fe2000001160a */
[----:B-1----:R-:W-:Y:S01]  /*0080*/  USHF.L.U32 UR4, UR4, 0x6, URZ ;  /* 0x0000000604047899 */ /* 0x002fe2000800063f */
[----:B------:R-:W-:Y:S02]  /*0090*/  IMAD.SHL.U32 R2, R10, 0x4, RZ ;  /* 0x000000040a027824 */ /* 0x000fe400078e00ff */
[----:B------:R-:W-:-:S03]  /*00a0*/  SGXT.U32 R0, R0, 0x6 ;  /* 0x000000060000781a */ /* 0x000fc60000000000 */
[----:B------:R-:W-:Y:S02]  /*00b0*/  LOP3.LUT R3, R2, 0x4, RZ, 0xc0, !PT ;  /* 0x0000000402037812 */ /* 0x000fe400078ec0ff */
[----:B------:R-:W-:Y:S01]  /*00c0*/  LOP3.LUT R0, R0, UR4, RZ, 0xfc, !PT ;  /* 0x0000000400007c12 */ /* 0x000fe2000f8efcff */
[----:B------:R-:W-:-:S03]  /*00d0*/  ULDC.64 UR4, c[0x0][0x118] ;  /* 0x0000460000047ab9 */ /* 0x000fc60000000a00 */
[C---:B------:R-:W-:Y:S01]  /*00e0*/  ISETP.GE.AND P1, PT, R0.reuse, 0x200, PT ;  /* 0x000002000000780c */ /* 0x040fe20003f26270 */
[----:B------:R-:W-:Y:S02]  /*00f0*/  IMAD R0, R0, 0x1000, R3 ;  /* 0x0000100000007824 */ /* 0x000fe400078e0203 */
.L_x_0:
[----:B------:R-:W-:Y:S01]  /*0100*/  IADD3 R19, R19, 0x8, RZ ;  /* 0x0000000813137810 */ /* 0x000fe20007ffe0ff */
[----:B0-----:R-:W-:Y:S01]  /*0110*/  CS2R R12, SRZ ;  /* 0x00000000000c7805 */ /* 0x001fe2000001ff00 */
[----:B------:R-:W-:Y:S01]  /*0120*/  MOV R26, 0x2 ;  /* 0x00000002001a7802 */ /* 0x000fe20000000f00 */
[----:B------:R-:W-:Y:S01]  /*0130*/  CS2R R14, SRZ ;  /* 0x00000000000e7805 */ /* 0x000fe2000001ff00 */
[----:B------:R-:W-:-:S05]  /*0140*/  LOP3.LUT R27, R0, R19, RZ, 0xfc, !PT ;  /* 0x00000013001b7212 */ /* 0x000fca00078efcff */
[----:B------:R-:W-:-:S04]  /*0150*/  IMAD.WIDE R20, R27, R26, c[0x0][0x168] ;  /* 0x00005a001b147625 */ /* 0x000fc800078e021a */
[CC--:B------:R-:W-:Y:S01]  /*0160*/  IMAD.WIDE R2, R27.reuse, R26.reuse, c[0x0][0x160] ;  /* 0x000058001b027625 */ /* 0x0c0fe200078e021a */
[----:B------:R0:W2:Y:S01]  /*0170*/  @!P1 LDG.E.EF.64 R12, [R20.64] ;  /* 0x00000004140c9981 */ /* 0x0000a2000c0e1b00 */
[----:B------:R-:W-:Y:S02]  /*0180*/  CS2R R4, SRZ ;  /* 0x0000000000047805 */ /* 0x000fe4000001ff00 */
[----:B------:R-:W-:Y:S01]  /*0190*/  IMAD.WIDE R22, R27, R26, c[0x0][0x170] ;  /* 0x00005c001b167625 */ /* 0x000fe200078e021a */
[----:B------:R-:W3:Y:S01]  /*01a0*/  @!P1 LDG.E.EF.64 R14, [R2.64] ;  /* 0x00000004020e9981 */ /* 0x000ee2000c0e1b00 */
[----:B------:R-:W-:-:S03]  /*01b0*/  CS2R R6, SRZ ;  /* 0x0000000000067805 */ /* 0x000fc6000001ff00 */
[----:B------:R3:W4:Y:S01]  /*01c0*/  @!P1 LDG.E.EF.64 R4, [R22.64] ;  /* 0x0000000416049981 */ /* 0x000722000c0e1b00 */
[----:B------:R-:W-:Y:S01]  /*01d0*/  IMAD.WIDE R24, R27, R26, c[0x0][0x178] ;  /* 0x00005e001b187625 */ /* 0x000fe200078e021a */
[----:B------:R-:W-:-:S04]  /*01e0*/  CS2R R8, SRZ ;  /* 0x0000000000087805 */ /* 0x000fc8000001ff00 */
[----:B------:R1:W5:Y:S01]  /*01f0*/  @!P1 LDG.E.EF.64 R6, [R24.64] ;  /* 0x0000000418069981 */ /* 0x000362000c0e1b00 */
[----:B0-----:R-:W-:-:S05]  /*0200*/  IMAD.WIDE R20, R27, R26, c[0x0][0x180] ;  /* 0x000060001b147625 */ /* 0x001fca00078e021a */
[----:B------:R-:W5:Y:S01]  /*0210*/  @!P1 LDG.E.EF.64 R8, [R20.64] ;  /* 0x0000000414089981 */ /* 0x000f62000c0e1b00 */
[----:B------:R-:W-:Y:S01]  /*0220*/  ISETP.GE.U32.AND P0, PT, R19, 0xff8, PT ;  /* 0x00000ff81300780c */ /* 0x000fe20003f06070 */
[C---:B--2---:R-:W-:Y:S01]  /*0230*/  IMAD.U32 R27, R12.reuse, 0x10000, RZ ;  /* 0x000100000c1b7824 */ /* 0x044fe200078e00ff */
[----:B------:R-:W-:Y:S02]  /*0240*/  SHF.L.U32 R26, R13, 0x10, RZ ;  /* 0x000000100d1a7819 */ /* 0x000fe400000006ff */
[----:B------:R-:W-:Y:S01]  /*0250*/  PRMT R12, R12, 0x7632, R12 ;  /* 0x000076320c0c7816 */ /* 0x000fe2000000000c */
[----:B---3--:R-:W-:Y:S01]  /*0260*/  IMAD.U32 R22, R14, 0x10000, RZ ;  /* 0x000100000e167824 */ /* 0x008fe200078e00ff */
[----:B------:R-:W-:Y:S02]  /*0270*/  SHF.L.U32 R23, R15, 0x10, RZ ;  /* 0x000000100f177819 */ /* 0x000fe400000006ff */
[----:B-1----:R-:W-:Y:S01]  /*0280*/  PRMT R24, R13, 0x7632, R24 ;  /* 0x000076320d187816 */ /* 0x002fe20000000018 */
[----:B------:R-:W-:Y:S01]  /*0290*/  FADD R22, R22, R27 ;  /* 0x0000001b16167221 */ /* 0x000fe20000000000 */
[----:B------:R-:W-:Y:S01]  /*02a0*/  PRMT R14, R14, 0x7632, R14 ;  /* 0x000076320e0e7816 */ /* 0x000fe2000000000e */
[----:B------:R-:W-:Y:S01]  /*02b0*/  FADD R27, R23, R26 ;  /* 0x0000001a171b7221 */ /* 0x000fe20000000000 */
[----:B------:R-:W-:Y:S01]  /*02c0*/  SHF.L.U32 R13, R12, 0x10, RZ ;  /* 0x000000100c0d7819 */ /* 0x000fe200000006ff */
[----:B------:R-:W-:Y:S01]  /*02d0*/  IMAD.U32 R24, R24, 0x10000, RZ ;  /* 0x0001000018187824 */ /* 0x000fe200078e00ff */
[----:B----4-:R-:W-:Y:S01]  /*02e0*/  SHF.L.U32 R12, R5, 0x10, RZ ;  /* 0x00000010050c7819 */ /* 0x010fe200000006ff */
[----:B------:R-:W-:Y:S01]  /*02f0*/  IMAD.U32 R14, R14, 0x10000, RZ ;  /* 0x000100000e0e7824 */ /* 0x000fe200078e00ff */
[----:B------:R-:W-:Y:S01]  /*0300*/  PRMT R23, R15, 0x7632, R23 ;  /* 0x000076320f177816 */ /* 0x000fe20000000017 */
[C---:B------:R-:W-:Y:S01]  /*0310*/  IMAD.U32 R15, R4.reuse, 0x10000, RZ ;  /* 0x00010000040f7824 */ /* 0x040fe200078e00ff */
[----:B------:R-:W-:Y:S01]  /*0320*/  PRMT R4, R4, 0x7632, R4 ;  /* 0x0000763204047816 */ /* 0x000fe20000000004 */
[----:B------:R-:W-:Y:S01]  /*0330*/  FADD R27, R12, R27 ;  /* 0x0000001b0c1b7221 */ /* 0x000fe20000000000 */
[----:B------:R-:W-:Y:S01]  /*0340*/  PRMT R12, R5, 0x7632, R12 ;  /* 0x00007632050c7816 */ /* 0x000fe2000000000c */
[----:B------:R-:W-:Y:S01]  /*0350*/  FADD R13, R14, R13 ;  /* 0x0000000d0e0d7221 */ /* 0x000fe20000000000 */
[----:B------:R-:W-:Y:S01]  /*0360*/  SHF.L.U32 R4, R4, 0x10, RZ ;  /* 0x0000001004047819 */ /* 0x000fe200000006ff */
[----:B------:R-:W-:Y:S01]  /*0370*/  FADD R15, R15, R22 ;  /* 0x000000160f0f7221 */ /* 0x000fe20000000000 */
[C---:B-----5:R-:W-:Y:S01]  /*0380*/  PRMT R5, R6.reuse, 0x7632, R5 ;  /* 0x0000763206057816 */ /* 0x060fe20000000005 */
[----:B------:R-:W-:Y:S01]  /*0390*/  IMAD.U32 R6, R6, 0x10000, RZ ;  /* 0x0001000006067824 */ /* 0x000fe200078e00ff */
[----:B------:R-:W-:Y:S01]  /*03a0*/  SHF.L.U32 R23, R23, 0x10, RZ ;  /* 0x0000001017177819 */ /* 0x000fe200000006ff */
[----:B------:R-:W-:Y:S01]  /*03b0*/  FADD R4, R4, R13 ;  /* 0x0000000d04047221 */ /* 0x000fe20000000000 */
[----:B------:R-:W-:Y:S01]  /*03c0*/  SHF.L.U32 R14, R7, 0x10, RZ ;  /* 0x00000010070e7819 */ /* 0x000fe200000006ff */
[----:B------:R-:W-:Y:S01]  /*03d0*/  IMAD.U32 R5, R5, 0x10000, RZ ;  /* 0x0001000005057824 */ /* 0x000fe200078e00ff */
[----:B------:R-:W-:Y:S01]  /*03e0*/  SHF.L.U32 R12, R12, 0x10, RZ ;  /* 0x000000100c0c7819 */ /* 0x000fe200000006ff */
[----:B------:R-:W-:Y:S01]  /*03f0*/  FADD R23, R23, R24 ;  /* 0x0000001817177221 */ /* 0x000fe20000000000 */
[----:B------:R-:W-:Y:S01]  /*0400*/  PRMT R7, R7, 0x7632, R7 ;  /* 0x0000763207077816 */ /* 0x000fe20000000007 */
[----:B------:R-:W-:Y:S01]  /*0410*/  FADD R15, R6, R15 ;  /* 0x0000000f060f7221 */ /* 0x000fe20000000000 */
[--C-:B------:R-:W-:Y:S01]  /*0420*/  FADD R5, R5, R4.reuse ;  /* 0x0000000405057221 */ /* 0x100fe20000000000 */
[----:B------:R-:W-:Y:S01]  /*0430*/  PRMT R4, R8, 0x7632, R4 ;  /* 0x0000763208047816 */ /* 0x000fe20000000004 */
[----:B------:R-:W-:Y:S01]  /*0440*/  FADD R12, R12, R23 ;  /* 0x000000170c0c7221 */ /* 0x000fe20000000000 */
[----:B------:R-:W-:Y:S01]  /*0450*/  PRMT R6, R9, 0x7632, R6 ;  /* 0x0000763209067816 */ /* 0x000fe20000000006 */
[----:B------:R-:W-:Y:S01]  /*0460*/  FADD R14, R14, R27 ;  /* 0x0000001b0e0e7221 */ /* 0x000fe20000000000 */
[----:B------:R-:W-:Y:S01]  /*0470*/  SHF.L.U32 R7, R7, 0x10, RZ ;  /* 0x0000001007077819 */ /* 0x000fe200000006ff */
[----:B------:R-:W-:Y:S01]  /*0480*/  IMAD.U32 R9, R9, 0x10000, RZ ;  /* 0x0001000009097824 */ /* 0x000fe200078e00ff */
[----:B------:R-:W-:-:S02]  /*0490*/  SHF.L.U32 R8, R8, 0x10, RZ ;  /* 0x0000001008087819 */ /* 0x000fc400000006ff */
[----:B------:R-:W-:Y:S01]  /*04a0*/  SHF.L.U32 R4, R4, 0x10, RZ ;  /* 0x0000001004047819 */ /* 0x000fe200000006ff */
[----:B------:R-:W-:Y:S01]  /*04b0*/  FADD R7, R7, R12 ;  /* 0x0000000c07077221 */ /* 0x000fe20000000000 */
[----:B------:R-:W-:Y:S01]  /*04c0*/  SHF.L.U32 R6, R6, 0x10, RZ ;  /* 0x0000001006067819 */ /* 0x000fe200000006ff */
[----:B------:R-:W-:Y:S01]  /*04d0*/  FADD R8, R8, R15 ;  /* 0x0000000f08087221 */ /* 0x000fe20000000000 */
[----:B------:R-:W-:Y:S01]  /*04e0*/  FADD R14, R9, R14 ;  /* 0x0000000e090e7221 */ /* 0x000fe20000000000 */
[----:B------:R-:W-:Y:S02]  /*04f0*/  FADD R5, R4, R5 ;  /* 0x0000000504057221 */ /* 0x000fe40000000000 */
[----:B------:R-:W-:Y:S01]  /*0500*/  FADD R7, R6, R7 ;  /* 0x0000000706077221 */ /* 0x000fe20000000000 */
[----:B------:R-:W-:Y:S01]  /*0510*/  @!P1 FFMA R11, R8, R8, R11 ;  /* 0x00000008080b9223 */ /* 0x000fe2000000000b */
[----:B------:R-:W-:Y:S01]  /*0520*/  @!P1 FFMA R17, R14, R14, R17 ;  /* 0x0000000e0e119223 */ /* 0x000fe20000000011 */
[C---:B------:R-:W-:Y:S01]  /*0530*/  F2FP.BF16.PACK_AB R12, R5.reuse, R8 ;  /* 0x00000008050c723e */ /* 0x040fe200000010ff */
[----:B------:R-:W-:Y:S01]  /*0540*/  @!P1 FFMA R16, R5, R5, R16 ;  /* 0x0000000505109223 */ /* 0x000fe20000000010 */
[C---:B------:R-:W-:Y:S01]  /*0550*/  F2FP.BF16.PACK_AB R13, R7.reuse, R14 ;  /* 0x0000000e070d723e */ /* 0x040fe200000010ff */
[----:B------:R-:W-:-:S04]  /*0560*/  @!P1 FFMA R18, R7, R7, R18 ;  /* 0x0000000707129223 */ /* 0x000fc80000000012 */
[----:B------:R0:W-:Y:S01]  /*0570*/  @!P1 STG.E.64 [R2.64], R12 ;  /* 0x0000000c02009986 */ /* 0x0001e2000c101b04 */
[----:B------:R-:W-:Y:S05]  /*0580*/  @!P0 BRA `(.L_x_0) ;  /* 0xfffffb7000008947 */ /* 0x000fea000383ffff */
[----:B------:R-:W-:Y:S01]  /*0590*/  FADD R16, R11, R16 ;  /* 0x000000100b107221 */ /* 0x000fe20000000000 */
[----:B0-----:R-:W-:Y:S01]  /*05a0*/  IMAD.MOV.U32 R3, RZ, RZ, 0x39800000 ;  /* 0x39800000ff037424 */ /* 0x001fe200078e00ff */
[----:B------:R-:W-:Y:S02]  /*05b0*/  LOP3.LUT R4, R10, 0x1, RZ, 0xc0, !PT ;  /* 0x000000010a047812 */ /* 0x000fe400078ec0ff */
[----:B------:R-:W-:Y:S01]  /*05c0*/  FADD R17, R17, R16 ;  /* 0x0000001011117221 */ /* 0x000fe20000000000 */
[----:B------:R-:W-:Y:S02]  /*05d0*/  MOV R5, 0x8 ;  /* 0x0000000800057802 */ /* 0x000fe40000000f00 */
[----:B------:R-:W-:Y:S01]  /*05e0*/  MOV R7, 0xfffffff8 ;  /* 0xfffffff800077802 */ /* 0x000fe20000000f00 */
[----:B------:R-:W-:Y:S02]  /*05f0*/  FADD R17, R18, R17 ;  /* 0x0000001112117221 */ /* 0x000fe40000000000 */
[----:B------:R-:W-:-:S03]  /*0600*/  IMAD.WIDE.U32 R4, R4, R5, c[0x0][0x188] ;  /* 0x0000620004047625 */ /* 0x000fc600078e0005 */
[----:B------:R-:W0:Y:S02]  /*0610*/  SHFL.BFLY PT, R2, R17, 0x1, 0x1f ;  /* 0x0c201f0011027f89 */ /* 0x000e2400000e0000 */
[----:B0-----:R-:W-:-:S04]  /*0620*/  FADD R2, R17, R2 ;  /* 0x0000000211027221 */ /* 0x001fc80000000000 */
[----:B------:R-:W-:Y:S01]  /*0630*/  FFMA R2, R2, R3, 9.9999999747524270788e-07 ;  /* 0x358637bd02027423 */ /* 0x000fe20000000003 */
[----:B------:R-:W-:-:S05]  /*0640*/  IMAD.MOV.U32 R3, RZ, RZ, -0x1 ;  /* 0xffffffffff037424 */ /* 0x000fca00078e00ff */
[----:B------:R-:W0:Y:S02]  /*0650*/  MUFU.RSQ R2, R2 ;  /* 0x0000000200027308 */ /* 0x000e240000001400 */
.L_x_1:
[----:B------:R-:W-:Y:S01]  /*0660*/  IADD3 R7, P0, R7, 0x8, RZ ;  /* 0x0000000807077810 */ /* 0x000fe20007f1e0ff */
[----:B0-----:R-:W-:Y:S01]  /*0670*/  CS2R R10, SRZ ;  /* 0x00000000000a7805 */ /* 0x001fe2000001ff00 */
[----:B------:R-:W-:Y:S01]  /*0680*/  MOV R21, 0x2 ;  /* 0x0000000200157802 */ /* 0x000fe20000000f00 */
[----:B------:R1:W2:Y:S01]  /*0690*/  LDG.E.EL.64 R18, [R4.64] ;  /* 0x0000000404127981 */ /* 0x0002a2000c2e1b00 */
[----:B------:R-:W-:-:S05]  /*06a0*/  LOP3.LUT R16, R0, R7, RZ, 0xfc, !PT ;  /* 0x0000000700107212 */ /* 0x000fca00078efcff */
[----:B------:R-:W-:-:S05]  /*06b0*/  IMAD.WIDE R8, R16, R21, c[0x0][0x160] ;  /* 0x0000580010087625 */ /* 0x000fca00078e0215 */
[----:B------:R-:W3:Y:S01]  /*06c0*/  @!P1 LDG.E.EF.64 R10, [R8.64] ;  /* 0x00000004080a9981 */ /* 0x000ee2000c0e1b00 */
[----:B------:R-:W-:Y:S02]  /*06d0*/  IADD3.X R3, RZ, R3, RZ, P0, !PT ;  /* 0x00000003ff037210 */ /* 0x000fe400007fe4ff */
[----:B------:R-:W-:-:S04]  /*06e0*/  ISETP.GE.U32.AND P0, PT, R7, 0xff8, PT ;  /* 0x00000ff80700780c */ /* 0x000fc80003f06070 */
[----:B------:R-:W-:Y:S02]  /*06f0*/  ISETP.GE.U32.AND.EX P0, PT, R3, RZ, PT, P0 ;  /* 0x000000ff0300720c */ /* 0x000fe40003f06100 */
[----:B-1----:R-:W-:-:S04]  /*0700*/  IADD3 R4, P2, R4, 0x10, RZ ;  /* 0x0000001004047810 */ /* 0x002fc80007f5e0ff */
[----:B------:R-:W-:Y:S02]  /*0710*/  IADD3.X R5, RZ, R5, RZ, P2, !PT ;  /* 0x00000005ff057210 */ /* 0x000fe400017fe4ff */
[----:B--2---:R-:W-:Y:S02]  /*0720*/  PRMT R6, R18, 0x7632, R6 ;  /* 0x0000763212067816 */ /* 0x004fe40000000006 */
[----:B------:R-:W-:Y:S02]  /*0730*/  SHF.L.U32 R14, R19, 0x10, RZ ;  /* 0x00000010130e7819 */ /* 0x000fe400000006ff */
[C---:B---3--:R-:W-:Y:S02]  /*0740*/  PRMT R12, R10.reuse, 0x7632, R12 ;  /* 0x000076320a0c7816 */ /* 0x048fe4000000000c */
[C---:B------:R-:W-:Y:S01]  /*0750*/  PRMT R15, R11.reuse, 0x7632, R15 ;  /* 0x000076320b0f7816 */ /* 0x040fe2000000000f */
[----:B------:R-:W-:Y:S01]  /*0760*/  IMAD.U32 R17, R11, 0x10000, RZ ;  /* 0x000100000b117824 */ /* 0x000fe200078e00ff */
[----:B------:R-:W-:Y:S01]  /*0770*/  SHF.L.U32 R13, R10, 0x10, RZ ;  /* 0x000000100a0d7819 */ /* 0x000fe200000006ff */
[----:B------:R-:W-:Y:S01]  /*0780*/  IMAD.U32 R9, R12, 0x10000, RZ ;  /* 0x000100000c097824 */ /* 0x000fe200078e00ff */
[----:B------:R-:W-:-:S02]  /*0790*/  PRMT R11, R19, 0x7632, R11 ;  /* 0x00007632130b7816 */ /* 0x000fc4000000000b */
[----:B------:R-:W-:Y:S01]  /*07a0*/  SHF.L.U32 R15, R15, 0x10, RZ ;  /* 0x000000100f0f7819 */ /* 0x000fe200000006ff */
[----:B0-----:R-:W-:Y:S01]  /*07b0*/  FMUL R13, R2, R13 ;  /* 0x0000000d020d7220 */ /* 0x001fe20000400000 */
[----:B------:R-:W-:Y:S01]  /*07c0*/  SHF.L.U32 R10, R18, 0x10, RZ ;  /* 0x00000010120a7819 */ /* 0x000fe200000006ff */
[----:B------:R-:W-:Y:S01]  /*07d0*/  FMUL R9, R2, R9 ;  /* 0x0000000902097220 */ /* 0x000fe20000400000 */
[----:B------:R-:W-:Y:S01]  /*07e0*/  SHF.L.U32 R6, R6, 0x10, RZ ;  /* 0x0000001006067819 */ /* 0x000fe200000006ff */
[----:B------:R-:W-:Y:S01]  /*07f0*/  IMAD.U32 R11, R11, 0x10000, RZ ;  /* 0x000100000b0b7824 */ /* 0x000fe200078e00ff */
[C---:B------:R-:W-:Y:S01]  /*0800*/  FMUL R17, R2.reuse, R17 ;  /* 0x0000001102117220 */ /* 0x040fe20000400000 */
[----:B------:R-:W-:Y:S01]  /*0810*/  FMUL R8, R2, R15 ;  /* 0x0000000f02087220 */ /* 0x000fe20000400000 */
[----:B------:R-:W-:Y:S01]  /*0820*/  FMUL R10, R10, R13 ;  /* 0x0000000d0a0a7220 */ /* 0x000fe20000400000 */
[----:B------:R-:W-:Y:S01]  /*0830*/  FMUL R9, R6, R9 ;  /* 0x0000000906097220 */ /* 0x000fe20000400000 */
[----:B------:R-:W-:Y:S01]  /*0840*/  FMUL R14, R14, R17 ;  /* 0x000000110e0e7220 */ /* 0x000fe20000400000 */
[----:B------:R-:W-:-:S03]  /*0850*/  FMUL R11, R11, R8 ;  /* 0x000000080b0b7220 */ /* 0x000fc60000400000 */
[----:B------:R-:W-:Y:S01]  /*0860*/  F2FP.BF16.PACK_AB R10, R9, R10 ;  /* 0x0000000a090a723e */ /* 0x000fe200000010ff */
[----:B------:R-:W-:Y:S01]  /*0870*/  IMAD.WIDE R8, R16, R21, c[0x0][0x190] ;  /* 0x0000640010087625 */ /* 0x000fe200078e0215 */
[----:B------:R-:W-:-:S05]  /*0880*/  F2FP.BF16.PACK_AB R11, R11, R14 ;  /* 0x0000000e0b0b723e */ /* 0x000fca00000010ff */
[----:B------:R0:W-:Y:S01]  /*0890*/  @!P1 STG.E.64 [R8.64], R10 ;  /* 0x0000000a08009986 */ /* 0x0001e2000c101b04 */
[----:B------:R-:W-:Y:S05]  /*08a0*/  @!P0 BRA `(.L_x_1) ;  /* 0xfffffdb000008947 */ /* 0x000fea000383ffff */
[----:B------:R-:W-:Y:S05]  /*08b0*/  EXIT ;  /* 0x000000000000794d */ /* 0x000fea0003800000 */
.L_x_2:
[----:B------:R-:W-:-:S00]  /*08c0*/  BRA `(.L_x_2) ;  /* 0xfffffff000007947 */ /* 0x000fc0000383ffff */
[----:B------:R-:W-:-:S00]  /*08d0*/  NOP ;  /* 0x0000000000007918 */ /* 0x000fc00000000000 */
        /* <DEDUP_REMOVED lines=10> */
.L_x_3:


//--------------------- .nv.global.init           --------------------------
	.section	.nv.global.init,"aw",@progbits
.nv.global.init:
	.type		_$_str,@object
	.size		_$_str,(.L_0 - _$_str)
_$_str:
        /*0000*/ 	.byte	0x5f, 0x5f, 0x43, 0x55, 0x44, 0x41, 0x5f, 0x46, 0x54, 0x5a, 0x00
.L_0:
